	.headerflags	@"EF_CUDA_TEXMODE_UNIFIED EF_CUDA_64BIT_ADDRESS EF_CUDA_ACCELERATORS EF_CUDA_SM90 EF_CUDA_VIRTUAL_SM(EF_CUDA_SM90)"
	.elftype	@"ET_EXEC"


//--------------------- .nv.info                  --------------------------
	.section	.nv.info,"",@"SHT_CUDA_INFO"
	.align	4


	//----- nvinfo : EIATTR_REGCOUNT
	.align		4
        /*0000*/ 	.byte	0x04, 0x2f
        /*0002*/ 	.short	(.L_1 - .L_0)
	.align		4
.L_0:
        /*0004*/ 	.word	index@(triton_poi_fused_avg_pool2d_48)
        /*0008*/ 	.word	0x0000001e


	//----- nvinfo : EIATTR_MIN_STACK_SIZE
	.align		4
.L_1:
        /*000c*/ 	.byte	0x04, 0x12
        /*000e*/ 	.short	(.L_3 - .L_2)
	.align		4
.L_2:
        /*0010*/ 	.word	index@(triton_poi_fused_avg_pool2d_48)
        /*0014*/ 	.word	0x00000000


	//----- nvinfo : EIATTR_FRAME_SIZE
	.align		4
.L_3:
        /*0018*/ 	.byte	0x04, 0x11
        /*001a*/ 	.short	(.L_5 - .L_4)
	.align		4
.L_4:
        /*001c*/ 	.word	index@(triton_poi_fused_avg_pool2d_48)
        /*0020*/ 	.word	0x00000000


	//----- nvinfo : EIATTR_MIN_STACK_SIZE
	.align		4
.L_5:
        /*0024*/ 	.byte	0x04, 0x12
        /*0026*/ 	.short	(.L_7 - .L_6)
	.align		4
.L_6:
        /*0028*/ 	.word	index@(triton_poi_fused_avg_pool2d_48)
        /*002c*/ 	.word	0x00000000
.L_7:


//--------------------- .nv.info.triton_poi_fused_avg_pool2d_48 --------------------------
	.section	.nv.info.triton_poi_fused_avg_pool2d_48,"",@"SHT_CUDA_INFO"
	.sectionflags	@""
	.align	4


	//----- nvinfo : EIATTR_CUDA_API_VERSION
	.align		4
        /*0000*/ 	.byte	0x04, 0x37
        /*0002*/ 	.short	(.L_9 - .L_8)
.L_8:
        /*0004*/ 	.word	0x0000007c


	//----- nvinfo : EIATTR_KPARAM_INFO
	.align		4
.L_9:
        /*0008*/ 	.byte	0x04, 0x17
        /*000a*/ 	.short	(.L_11 - .L_10)
.L_10:
        /*000c*/ 	.word	0x00000000
        /*0010*/ 	.short	0x0003
        /*0012*/ 	.short	0x0014
        /*0014*/ 	.byte	0x00, 0xf0, 0x11, 0x00


	//----- nvinfo : EIATTR_KPARAM_INFO
	.align		4
.L_11:
        /*0018*/ 	.byte	0x04, 0x17
        /*001a*/ 	.short	(.L_13 - .L_12)
.L_12:
        /*001c*/ 	.word	0x00000000
        /*0020*/ 	.short	0x0002
        /*0022*/ 	.short	0x0010
        /*0024*/ 	.byte	0x00, 0xf0, 0x11, 0x00


	//----- nvinfo : EIATTR_KPARAM_INFO
	.align		4
.L_13:
        /*0028*/ 	.byte	0x04, 0x17
        /*002a*/ 	.short	(.L_15 - .L_14)
.L_14:
        /*002c*/ 	.word	0x00000000
        /*0030*/ 	.short	0x0001
        /*0032*/ 	.short	0x0008
        /*0034*/ 	.byte	0x00, 0xf4, 0x21, 0x00


	//----- nvinfo : EIATTR_KPARAM_INFO
	.align		4
.L_15:
        /*0038*/ 	.byte	0x04, 0x17
        /*003a*/ 	.short	(.L_17 - .L_16)
.L_16:
        /*003c*/ 	.word	0x00000000
        /*0040*/ 	.short	0x0000
        /*0042*/ 	.short	0x0000
        /*0044*/ 	.byte	0x00, 0xf4, 0x21, 0x00


	//----- nvinfo : EIATTR_SPARSE_MMA_MASK
	.align		4
.L_17:
        /*0048*/ 	.byte	0x03, 0x50
        /*004a*/ 	.short	0x0000


	//----- nvinfo : EIATTR_MAXREG_COUNT
	.align		4
        /*004c*/ 	.byte	0x03, 0x1b
        /*004e*/ 	.short	0x00ff


	//----- nvinfo : EIATTR_EXIT_INSTR_OFFSETS
	.align		4
        /*0050*/ 	.byte	0x04, 0x1c
        /*0052*/ 	.short	(.L_19 - .L_18)


	//   ....[0]....
.L_18:
        /*0054*/ 	.word	0x000006f0


	//   ....[1]....
        /*0058*/ 	.word	0x00000740


	//----- nvinfo : EIATTR_REQNTID
	.align		4
.L_19:
        /*005c*/ 	.byte	0x04, 0x10
        /*005e*/ 	.short	(.L_21 - .L_20)
.L_20:
        /*0060*/ 	.word	0x00000080
        /*0064*/ 	.word	0x00000001
        /*0068*/ 	.word	0x00000001


	//----- nvinfo : EIATTR_CBANK_PARAM_SIZE
	.align		4
.L_21:
        /*006c*/ 	.byte	0x03, 0x19
        /*006e*/ 	.short	0x0018


	//----- nvinfo : EIATTR_PARAM_CBANK
	.align		4
        /*0070*/ 	.byte	0x04, 0x0a
        /*0072*/ 	.short	(.L_23 - .L_22)
	.align		4
.L_22:
        /*0074*/ 	.word	index@(.nv.constant0.triton_poi_fused_avg_pool2d_48)
        /*0078*/ 	.short	0x0210
        /*007a*/ 	.short	0x0018


	//----- nvinfo : EIATTR_SW_WAR
	.align		4
.L_23:
        /*007c*/ 	.byte	0x04, 0x36
        /*007e*/ 	.short	(.L_25 - .L_24)
.L_24:
        /*0080*/ 	.word	0x00000008
.L_25:


//--------------------- .nv.callgraph             --------------------------
	.section	.nv.callgraph,"",@"SHT_CUDA_CALLGRAPH"
	.align	4
	.sectionentsize	8
	.align		4
        /*0000*/ 	.word	0x00000000
	.align		4
        /*0004*/ 	.word	0xffffffff
	.align		4
        /*0008*/ 	.word	0x00000000
	.align		4
        /*000c*/ 	.word	0xfffffffe
	.align		4
        /*0010*/ 	.word	0x00000000
	.align		4
        /*0014*/ 	.word	0xfffffffd
	.align		4
        /*0018*/ 	.word	0x00000000
	.align		4
        /*001c*/ 	.word	0xfffffffc


//--------------------- .text.triton_poi_fused_avg_pool2d_48 --------------------------
	.section	.text.triton_poi_fused_avg_pool2d_48,"ax",@progbits
	.sectionflags	@"SHF_BARRIERS=1"
	.align	128
        .global         triton_poi_fused_avg_pool2d_48
        .type           triton_poi_fused_avg_pool2d_48,@function
        .size           triton_poi_fused_avg_pool2d_48,(.L_x_1 - triton_poi_fused_avg_pool2d_48)
        .other          triton_poi_fused_avg_pool2d_48,@"STO_CUDA_ENTRY STV_DEFAULT"
triton_poi_fused_avg_pool2d_48:
.text.triton_poi_fused_avg_pool2d_48:
[----:B------:R-:W0:Y:S01]  /*0000*/  LDC R1, c[0x0][0x28] ;  /* 0x00000a00ff017b82 */ /* 0x000e220000000800 */
[----:B------:R-:W1:Y:S07]  /*0010*/  S2R R15, SR_CTAID.X ;  /* 0x00000000000f7919 */ /* 0x000e6e0000002500 */
[----:B------:R-:W2:Y:S01]  /*0020*/  LDC.64 R16, c[0x0][0x210] ;  /* 0x00008400ff107b82 */ /* 0x000ea20000000a00 */
[----:B------:R-:W-:Y:S01]  /*0030*/  IMAD.MOV.U32 R14, RZ, RZ, RZ ;  /* 0x000000ffff0e7224 */ /* 0x000fe200078e00ff */
[----:B------:R-:W-:Y:S01]  /*0040*/  ULDC.64 UR6, c[0x0][0x208] ;  /* 0x0000820000067ab9 */ /* 0x000fe20000000a00 */
[----:B------:R-:W3:Y:S01]  /*0050*/  S2R R18, SR_TID.X ;  /* 0x0000000000127919 */ /* 0x000ee20000002100 */
[----:B------:R-:W4:Y:S01]  /*0060*/  S2R R19, SR_CTAID.Y ;  /* 0x0000000000137919 */ /* 0x000f220000002600 */
[----:B-1----:R-:W-:Y:S01]  /*0070*/  IMAD.SHL.U32 R15, R15, 0x10, RZ ;  /* 0x000000100f0f7824 */ /* 0x002fe200078e00ff */
[----:B---3--:R-:W-:-:S04]  /*0080*/  SHF.R.U32.HI R0, RZ, 0x4, R18 ;  /* 0x00000004ff007819 */ /* 0x008fc80000011612 */
[----:B------:R-:W-:Y:S01]  /*0090*/  LOP3.LUT R2, R15, 0xf, R18, 0xf8, !PT ;  /* 0x0000000f0f027812 */ /* 0x000fe200078ef812 */
[----:B----4-:R-:W-:Y:S01]  /*00a0*/  IMAD.SHL.U32 R19, R19, 0x40, RZ ;  /* 0x0000004013137824 */ /* 0x010fe200078e00ff */
[----:B------:R-:W-:Y:S02]  /*00b0*/  SGXT.U32 R0, R0, 0x3 ;  /* 0x000000030000781a */ /* 0x000fe40000000000 */
[----:B------:R-:W-:Y:S02]  /*00c0*/  SHF.R.S32.HI R3, RZ, 0x1f, R2 ;  /* 0x0000001fff037819 */ /* 0x000fe40000011402 */
[----:B------:R-:W-:Y:S02]  /*00d0*/  ISETP.GE.AND P0, PT, R2, 0x10, PT ;  /* 0x000000100200780c */ /* 0x000fe40003f06270 */
[----:B------:R-:W-:Y:S02]  /*00e0*/  LEA.HI R3, R3, R2, RZ, 0x2 ;  /* 0x0000000203037211 */ /* 0x000fe400078f10ff */
[----:B------:R-:W-:-:S02]  /*00f0*/  LOP3.LUT R4, R19, 0x10, R0, 0xfe, !PT ;  /* 0x0000001013047812 */ /* 0x000fc400078efe00 */
[----:B------:R-:W-:Y:S02]  /*0100*/  LOP3.LUT R5, R3, 0x7ffffffc, RZ, 0xc0, !PT ;  /* 0x7ffffffc03057812 */ /* 0x000fe400078ec0ff */
[----:B------:R-:W-:Y:S02]  /*0110*/  SHF.R.S32.HI R3, RZ, 0x2, R3 ;  /* 0x00000002ff037819 */ /* 0x000fe40000011403 */
[----:B------:R-:W-:Y:S01]  /*0120*/  ISETP.LT.AND P6, PT, R4, 0x420, !P0 ;  /* 0x000004200400780c */ /* 0x000fe200047c1270 */
[----:B------:R-:W-:Y:S01]  /*0130*/  IMAD.IADD R2, R2, 0x1, -R5 ;  /* 0x0000000102027824 */ /* 0x000fe200078e0a05 */
[----:B------:R-:W-:Y:S02]  /*0140*/  LOP3.LUT R4, R19, 0x18, R0, 0xfe, !PT ;  /* 0x0000001813047812 */ /* 0x000fe400078efe00 */
[----:B------:R-:W-:Y:S01]  /*0150*/  LOP3.LUT R6, R19, 0x20, R0, 0xfe, !PT ;  /* 0x0000002013067812 */ /* 0x000fe200078efe00 */
[----:B------:R-:W-:Y:S01]  /*0160*/  IMAD R3, R3, 0x9, R2 ;  /* 0x0000000903037824 */ /* 0x000fe200078e0202 */
[----:B------:R-:W-:-:S02]  /*0170*/  LOP3.LUT R2, R19, 0x8, R0, 0xfe, !PT ;  /* 0x0000000813027812 */ /* 0x000fc400078efe00 */
[----:B------:R-:W-:Y:S02]  /*0180*/  LOP3.LUT R7, R19, 0x28, R0, 0xfe, !PT ;  /* 0x0000002813077812 */ /* 0x000fe400078efe00 */
[----:B------:R-:W-:Y:S02]  /*0190*/  LEA R5, R3, 0xa, 0x1 ;  /* 0x0000000a03057811 */ /* 0x000fe400078e08ff */
[----:B------:R-:W-:Y:S02]  /*01a0*/  ISETP.LT.AND P2, PT, R2, 0x420, !P0 ;  /* 0x000004200200780c */ /* 0x000fe40004741270 */
[----:B------:R-:W-:Y:S01]  /*01b0*/  ISETP.LT.AND P5, PT, R4, 0x420, !P0 ;  /* 0x000004200400780c */ /* 0x000fe200047a1270 */
[----:B------:R-:W-:Y:S01]  /*01c0*/  IMAD R3, R2, 0x51, R5 ;  /* 0x0000005102037824 */ /* 0x000fe200078e0205 */
[----:B------:R-:W-:Y:S02]  /*01d0*/  LOP3.LUT R4, R19, R0, RZ, 0xfc, !PT ;  /* 0x0000000013047212 */ /* 0x000fe400078efcff */
[----:B------:R-:W-:Y:S01]  /*01e0*/  ISETP.LT.AND P4, PT, R6, 0x420, !P0 ;  /* 0x000004200600780c */ /* 0x000fe20004781270 */
[----:B--2---:R-:W-:Y:S01]  /*01f0*/  IMAD.WIDE R2, R3, 0x4, R16 ;  /* 0x0000000403027825 */ /* 0x004fe200078e0210 */
[----:B------:R-:W-:-:S02]  /*0200*/  ISETP.LT.AND P3, PT, R7, 0x420, !P0 ;  /* 0x000004200700780c */ /* 0x000fc40004761270 */
[----:B------:R-:W-:Y:S01]  /*0210*/  LOP3.LUT R6, R19, 0x30, R0, 0xfe, !PT ;  /* 0x0000003013067812 */ /* 0x000fe200078efe00 */
[C---:B------:R-:W-:Y:S01]  /*0220*/  IMAD R5, R4.reuse, 0x51, R5 ;  /* 0x0000005104057824 */ /* 0x040fe200078e0205 */
[----:B------:R-:W-:Y:S01]  /*0230*/  LOP3.LUT R7, R19, 0x38, R0, 0xfe, !PT ;  /* 0x0000003813077812 */ /* 0x000fe200078efe00 */
[----:B------:R1:W2:Y:S01]  /*0240*/  @P2 LDG.E.EL R14, desc[UR6][R2.64] ;  /* 0x00000006020e2981 */ /* 0x0002a2000c2e1900 */
[----:B------:R-:W-:Y:S02]  /*0250*/  ISETP.LT.AND P1, PT, R4, 0x420, !P0 ;  /* 0x000004200400780c */ /* 0x000fe40004721270 */
[----:B------:R-:W-:Y:S02]  /*0260*/  ISETP.LT.AND P2, PT, R6, 0x420, !P0 ;  /* 0x000004200600780c */ /* 0x000fe40004741270 */
[----:B------:R-:W-:Y:S01]  /*0270*/  ISETP.LT.AND P0, PT, R7, 0x420, !P0 ;  /* 0x000004200700780c */ /* 0x000fe20004701270 */
[C---:B------:R-:W-:Y:S02]  /*0280*/  VIADD R7, R5.reuse, 0x510 ;  /* 0x0000051005077836 */ /* 0x040fe40000000000 */
[----:B------:R-:W-:-:S02]  /*0290*/  VIADD R9, R5, 0x798 ;  /* 0x0000079805097836 */ /* 0x000fc40000000000 */
[C---:B------:R-:W-:Y:S02]  /*02a0*/  VIADD R11, R5.reuse, 0xa20 ;  /* 0x00000a20050b7836 */ /* 0x040fe40000000000 */
[C---:B------:R-:W-:Y:S02]  /*02b0*/  VIADD R13, R5.reuse, 0xca8 ;  /* 0x00000ca8050d7836 */ /* 0x040fe40000000000 */
[C---:B------:R-:W-:Y:S02]  /*02c0*/  VIADD R23, R5.reuse, 0xf30 ;  /* 0x00000f3005177836 */ /* 0x040fe40000000000 */
[C---:B------:R-:W-:Y:S02]  /*02d0*/  VIADD R25, R5.reuse, 0x11b8 ;  /* 0x000011b805197836 */ /* 0x040fe40000000000 */
[----:B-1----:R-:W-:-:S04]  /*02e0*/  IMAD.WIDE R2, R5, 0x4, R16 ;  /* 0x0000000405027825 */ /* 0x002fc800078e0210 */
[----:B------:R-:W-:-:S04]  /*02f0*/  IMAD.WIDE R4, R7, 0x4, R16 ;  /* 0x0000000407047825 */ /* 0x000fc800078e0210 */
[----:B------:R-:W-:-:S04]  /*0300*/  IMAD.WIDE R6, R9, 0x4, R16 ;  /* 0x0000000409067825 */ /* 0x000fc800078e0210 */
[----:B------:R-:W-:Y:S01]  /*0310*/  IMAD.WIDE R8, R11, 0x4, R16 ;  /* 0x000000040b087825 */ /* 0x000fe200078e0210 */
[----:B------:R-:W-:-:S03]  /*0320*/  CS2R R20, SRZ ;  /* 0x0000000000147805 */ /* 0x000fc6000001ff00 */
[----:B------:R-:W-:-:S03]  /*0330*/  IMAD.WIDE R10, R13, 0x4, R16 ;  /* 0x000000040d0a7825 */ /* 0x000fc600078e0210 */
[----:B------:R1:W3:Y:S01]  /*0340*/  @P6 LDG.E.EL R20, desc[UR6][R4.64] ;  /* 0x0000000604146981 */ /* 0x0002e2000c2e1900 */
[--C-:B------:R-:W-:Y:S01]  /*0350*/  IMAD.WIDE R12, R23, 0x4, R16.reuse ;  /* 0x00000004170c7825 */ /* 0x100fe200078e0210 */
[----:B------:R-:W-:Y:S02]  /*0360*/  CS2R R22, SRZ ;  /* 0x0000000000167805 */ /* 0x000fe4000001ff00 */
[----:B------:R-:W4:Y:S01]  /*0370*/  @P5 LDG.E.EL R21, desc[UR6][R6.64] ;  /* 0x0000000606155981 */ /* 0x000f22000c2e1900 */
[----:B------:R-:W-:Y:S01]  /*0380*/  IMAD.WIDE R16, R25, 0x4, R16 ;  /* 0x0000000419107825 */ /* 0x000fe200078e0210 */
[----:B------:R-:W-:Y:S02]  /*0390*/  CS2R R24, SRZ ;  /* 0x0000000000187805 */ /* 0x000fe4000001ff00 */
[----:B------:R-:W5:Y:S01]  /*03a0*/  @P4 LDG.E.EL R22, desc[UR6][R8.64] ;  /* 0x0000000608164981 */ /* 0x000f62000c2e1900 */
[----:B------:R-:W-:-:S03]  /*03b0*/  IMAD.MOV.U32 R26, RZ, RZ, RZ ;  /* 0x000000ffff1a7224 */ /* 0x000fc600078e00ff */
[----:B------:R-:W5:Y:S04]  /*03c0*/  @P3 LDG.E.EL R24, desc[UR6][R10.64] ;  /* 0x000000060a183981 */ /* 0x000f68000c2e1900 */
[----:B------:R1:W5:Y:S04]  /*03d0*/  @P2 LDG.E.EL R23, desc[UR6][R12.64] ;  /* 0x000000060c172981 */ /* 0x000368000c2e1900 */
[----:B------:R1:W5:Y:S04]  /*03e0*/  @P1 LDG.E.EL R25, desc[UR6][R2.64] ;  /* 0x0000000602191981 */ /* 0x000368000c2e1900 */
[----:B------:R-:W5:Y:S01]  /*03f0*/  @P0 LDG.E.EL R26, desc[UR6][R16.64] ;  /* 0x00000006101a0981 */ /* 0x000f62000c2e1900 */
[----:B------:R-:W1:Y:S01]  /*0400*/  S2R R27, SR_TID.X ;  /* 0x00000000001b7919 */ /* 0x000e620000002100 */
[----:B------:R-:W1:Y:S01]  /*0410*/  S2UR UR5, SR_CgaCtaId ;  /* 0x00000000000579c3 */ /* 0x000e620000008800 */
[----:B------:R-:W-:-:S02]  /*0420*/  UMOV UR4, 0x400 ;  /* 0x0000040000047882 */ /* 0x000fc40000000000 */
[----:B01----:R-:W-:Y:S01]  /*0430*/  UPRMT UR4, UR5, 0x654, UR4 ;  /* 0x0000065405047896 */ /* 0x003fe20008000004 */
[----:B------:R-:W-:Y:S01]  /*0440*/  IMAD.SHL.U32 R4, R27, 0x40, RZ ;  /* 0x000000401b047824 */ /* 0x000fe200078e00ff */
[----:B------:R-:W-:-:S04]  /*0450*/  SHF.R.U32.HI R5, RZ, 0x4, R27 ;  /* 0x00000004ff057819 */ /* 0x000fc8000001161b */
[----:B------:R-:W-:Y:S02]  /*0460*/  SGXT.U32 R5, R5, 0x3 ;  /* 0x000000030505781a */ /* 0x000fe40000000000 */
[----:B------:R-:W-:-:S04]  /*0470*/  LOP3.LUT R4, R4, 0x3c0, RZ, 0xc0, !PT ;  /* 0x000003c004047812 */ /* 0x000fc800078ec0ff */
[C---:B------:R-:W-:Y:S02]  /*0480*/  LOP3.LUT R5, R4.reuse, R5, RZ, 0xfc, !PT ;  /* 0x0000000504057212 */ /* 0x040fe400078efcff */
[----:B------:R-:W-:-:S05]  /*0490*/  LEA.HI R4, R4, UR4, RZ, 0x1e ;  /* 0x0000000404047c11 */ /* 0x000fca000f8ff0ff */
[----:B------:R-:W-:Y:S01]  /*04a0*/  IMAD R13, R5, 0x4, R4 ;  /* 0x00000004050d7824 */ /* 0x000fe200078e0204 */
[C---:B------:R-:W-:Y:S01]  /*04b0*/  LOP3.LUT R2, R27.reuse, 0x70, RZ, 0xc0, !PT ;  /* 0x000000701b027812 */ /* 0x040fe200078ec0ff */
[----:B------:R-:W-:-:S04]  /*04c0*/  IMAD.SHL.U32 R8, R27, 0x4, RZ ;  /* 0x000000041b087824 */ /* 0x000fc800078e00ff */
[----:B------:R-:W-:Y:S01]  /*04d0*/  VIADD R3, R2, UR4 ;  /* 0x0000000402037c36 */ /* 0x000fe20008000000 */
[----:B------:R-:W-:-:S05]  /*04e0*/  LOP3.LUT R8, R8, 0x1fc, RZ, 0xc0, !PT ;  /* 0x000001fc08087812 */ /* 0x000fca00078ec0ff */
[----:B------:R-:W-:Y:S02]  /*04f0*/  IMAD R4, R8, 0x4, R3 ;  /* 0x0000000408047824 */ /* 0x000fe400078e0203 */
[----:B------:R-:W-:Y:S01]  /*0500*/  IMAD.SHL.U32 R18, R18, 0x4, RZ ;  /* 0x0000000412127824 */ /* 0x000fe200078e00ff */
[----:B------:R-:W0:Y:S04]  /*0510*/  LDC.64 R2, c[0x0][0x218] ;  /* 0x00008600ff027b82 */ /* 0x000e280000000a00 */
[----:B------:R-:W-:-:S05]  /*0520*/  LOP3.LUT R18, R19, 0x3c, R18, 0xf8, !PT ;  /* 0x0000003c13127812 */ /* 0x000fca00078ef812 */
[----:B------:R-:W-:-:S05]  /*0530*/  IMAD.HI R9, R18, 0x3e0f83e1, RZ ;  /* 0x3e0f83e112097827 */ /* 0x000fca00078e02ff */
[----:B------:R-:W-:-:S04]  /*0540*/  SHF.R.U32.HI R10, RZ, 0x1f, R9 ;  /* 0x0000001fff0a7819 */ /* 0x000fc80000011609 */
[----:B------:R-:W-:Y:S02]  /*0550*/  LEA.HI.SX32 R11, R9, R10, 0x1a ;  /* 0x0000000a090b7211 */ /* 0x000fe400078fd2ff */
[----:B------:R-:W-:Y:S02]  /*0560*/  LOP3.LUT R10, R8, 0x200, RZ, 0xfc, !PT ;  /* 0x00000200080a7812 */ /* 0x000fe400078efcff */
[----:B------:R-:W-:Y:S01]  /*0570*/  ISETP.GE.AND P0, PT, R18, 0x420, PT ;  /* 0x000004201200780c */ /* 0x000fe20003f06270 */
[----:B------:R-:W-:Y:S01]  /*0580*/  IMAD R18, R11, -0x108, R18 ;  /* 0xfffffef80b127824 */ /* 0x000fe200078e0212 */
[----:B------:R-:W-:Y:S02]  /*0590*/  LOP3.LUT R9, R15, R0, RZ, 0xfc, !PT ;  /* 0x000000000f097212 */ /* 0x000fe400078efcff */
[----:B------:R-:W-:Y:S02]  /*05a0*/  LOP3.LUT R0, R15, 0x8, R0, 0xfe, !PT ;  /* 0x000000080f007812 */ /* 0x000fe400078efe00 */
[----:B------:R-:W-:Y:S01]  /*05b0*/  SHF.R.U32.HI R10, RZ, 0x2, R10 ;  /* 0x00000002ff0a7819 */ /* 0x000fe2000001160a */
[----:B------:R-:W-:Y:S01]  /*05c0*/  IMAD R18, R11, 0x1080, R18 ;  /* 0x000010800b127824 */ /* 0x000fe200078e0212 */
[----:B------:R-:W-:-:S02]  /*05d0*/  ISETP.LT.AND P1, PT, R9, 0x10, !P0 ;  /* 0x000000100900780c */ /* 0x000fc40004721270 */
[----:B------:R-:W-:Y:S02]  /*05e0*/  ISETP.LT.AND P0, PT, R0, 0x10, !P0 ;  /* 0x000000100000780c */ /* 0x000fe40004701270 */
[----:B------:R-:W-:Y:S01]  /*05f0*/  LOP3.LUT R10, R10, 0xf0, RZ, 0xc0, !PT ;  /* 0x000000f00a0a7812 */ /* 0x000fe200078ec0ff */
[----:B------:R-:W-:-:S04]  /*0600*/  IMAD R11, R9, 0x108, R18 ;  /* 0x00000108090b7824 */ /* 0x000fc800078e0212 */
[----:B------:R-:W-:Y:S02]  /*0610*/  VIADD R9, R10, UR4 ;  /* 0x000000040a097c36 */ /* 0x000fe40008000000 */
[----:B0-----:R-:W-:-:S04]  /*0620*/  IMAD.WIDE R10, R11, 0x4, R2 ;  /* 0x000000040b0a7825 */ /* 0x001fc800078e0202 */
[----:B------:R-:W-:Y:S01]  /*0630*/  IMAD R9, R8, 0x4, R9 ;  /* 0x0000000408097824 */ /* 0x000fe200078e0209 */
[----:B--2---:R-:W-:Y:S04]  /*0640*/  STS [R13+0x20], R14 ;  /* 0x0000200e0d007388 */ /* 0x004fe80000000800 */
[----:B---3--:R-:W-:Y:S04]  /*0650*/  STS [R13+0x40], R20 ;  /* 0x000040140d007388 */ /* 0x008fe80000000800 */
[----:B----4-:R-:W-:Y:S04]  /*0660*/  STS [R13+0x60], R21 ;  /* 0x000060150d007388 */ /* 0x010fe80000000800 */
[----:B-----5:R-:W-:Y:S04]  /*0670*/  STS [R13+0x80], R22 ;  /* 0x000080160d007388 */ /* 0x020fe80000000800 */
[----:B------:R-:W-:Y:S04]  /*0680*/  STS [R13+0xa0], R24 ;  /* 0x0000a0180d007388 */ /* 0x000fe80000000800 */
[----:B------:R-:W-:Y:S04]  /*0690*/  STS [R13+0xc0], R23 ;  /* 0x0000c0170d007388 */ /* 0x000fe80000000800 */
[----:B------:R-:W-:Y:S04]  /*06a0*/  STS [R13], R25 ;  /* 0x000000190d007388 */ /* 0x000fe80000000800 */
[----:B------:R-:W-:Y:S01]  /*06b0*/  STS [R13+0xe0], R26 ;  /* 0x0000e01a0d007388 */ /* 0x000fe20000000800 */
[----:B------:R-:W-:Y:S06]  /*06c0*/  BAR.SYNC.DEFER_BLOCKING 0x0 ;  /* 0x0000000000007b1d */ /* 0x000fec0000010000 */
[----:B------:R-:W0:Y:S04]  /*06d0*/  LDS.128 R4, [R4] ;  /* 0x0000000004047984 */ /* 0x000e280000000c00 */
[----:B0-----:R0:W-:Y:S02]  /*06e0*/  @P1 STG.E.128 desc[UR6][R10.64], R4 ;  /* 0x000000040a001986 */ /* 0x0011e4000c101d06 */
[----:B0-----:R-:W-:Y:S05]  /*06f0*/  @!P0 EXIT ;  /* 0x000000000000894d */ /* 0x001fea0003800000 */
[----:B0-----:R-:W0:Y:S01]  /*0700*/  LDS.128 R8, [R9+0x800] ;  /* 0x0008000009087984 */ /* 0x001e220000000c00 */
[----:B------:R-:W-:-:S04]  /*0710*/  IMAD R5, R0, 0x108, R18 ;  /* 0x0000010800057824 */ /* 0x000fc800078e0212 */
[----:B------:R-:W-:-:S05]  /*0720*/  IMAD.WIDE R2, R5, 0x4, R2 ;  /* 0x0000000405027825 */ /* 0x000fca00078e0202 */
[----:B0-----:R-:W-:Y:S01]  /*0730*/  STG.E.128 desc[UR6][R2.64], R8 ;  /* 0x0000000802007986 */ /* 0x001fe2000c101d06 */
[----:B------:R-:W-:Y:S05]  /*0740*/  EXIT ;  /* 0x000000000000794d */ /* 0x000fea0003800000 */
.L_x_0:
[----:B------:R-:W-:-:S00]  /*0750*/  BRA `(.L_x_0) ;  /* 0xfffffffc00fc7947 */ /* 0x000fc0000383ffff */
[----:B------:R-:W-:-:S00]  /*0760*/  NOP ;  /* 0x0000000000007918 */ /* 0x000fc00000000000 */
        /* <DEDUP_REMOVED lines=9> */
.L_x_1:


//--------------------- .nv.shared.triton_poi_fused_avg_pool2d_48 --------------------------
	.section	.nv.shared.triton_poi_fused_avg_pool2d_48,"aw",@nobits
	.sectionflags	@""
	.align	16
	.zero		1024


//--------------------- .nv.constant0.triton_poi_fused_avg_pool2d_48 --------------------------
	.section	.nv.constant0.triton_poi_fused_avg_pool2d_48,"a",@progbits
	.sectionflags	@""
	.align	4
.nv.constant0.triton_poi_fused_avg_pool2d_48:
	.zero		552
